//
// Generated by NVIDIA NVVM Compiler
//
// Compiler Build ID: CL-36424714
// Cuda compilation tools, release 13.0, V13.0.88
// Based on NVVM 20.0.0
//

.version 9.0
.target sm_100
.address_size 64

	// .globl	_Z6kernelyii

.visible .entry _Z6kernelyii(
	.param .u64 _Z6kernelyii_param_0,
	.param .u32 _Z6kernelyii_param_1,
	.param .u32 _Z6kernelyii_param_2
)
{
	.reg .pred 	%p<4>;
	.reg .b16 	%rs<5>;
	.reg .b32 	%r<24>;
	.reg .b64 	%rd<2>;

	ld.param.u64 	%rd1, [_Z6kernelyii_param_0];
	ld.param.u32 	%r3, [_Z6kernelyii_param_1];
	ld.param.u32 	%r4, [_Z6kernelyii_param_2];
	mov.u32 	%r6, %ctaid.x;
	mov.u32 	%r7, %ntid.x;
	mov.u32 	%r8, %tid.x;
	mad.lo.s32 	%r1, %r6, %r7, %r8;
	mov.u32 	%r9, %ctaid.y;
	mov.u32 	%r10, %ntid.y;
	mov.u32 	%r11, %tid.y;
	mad.lo.s32 	%r12, %r9, %r10, %r11;
	setp.ge.s32 	%p1, %r1, %r3;
	setp.ge.s32 	%p2, %r12, %r4;
	or.pred  	%p3, %p1, %p2;
	@%p3 bra 	$L__BB0_2;
	mul.hi.s32 	%r13, %r1, -2139062143;
	add.s32 	%r14, %r13, %r1;
	shr.u32 	%r15, %r14, 31;
	shr.u32 	%r16, %r14, 7;
	add.s32 	%r17, %r16, %r15;
	add.s32 	%r18, %r1, %r17;
	cvt.u16.u32 	%rs1, %r18;
	mul.hi.u32 	%r19, %r12, -2139062143;
	shr.u32 	%r20, %r19, 7;
	mul.lo.s32 	%r21, %r20, 255;
	sub.s32 	%r22, %r12, %r21;
	cvt.u16.u32 	%rs2, %r22;
	shl.b32 	%r23, %r1, 2;
	and.b16  	%rs3, %rs1, 255;
	mov.b16 	%rs4, 255;
	sust.b.2d.v4.b8.trap 	[%rd1, {%r23, %r12}], {%rs3, %rs2, %rs3, %rs4};
$L__BB0_2:
	ret;

}


// ===== COMPILED SASS (sm_100) =====

	.target	sm_100

	.elftype	@"ET_EXEC"


//--------------------- .note.nv.tkinfo           --------------------------
	.section	.note.nv.tkinfo,"",@"SHT_NOTE"
	.sectionflags	@"SHF_NOTE_NV_TKINFO"
	.tkinfo
        /*0018*/ 	.word	0x00000002
        /*0030*/ 	.string	""
        /*0030*/ 	.string	"ptxas"
        /*0030*/ 	.string	"Cuda compilation tools, release 13.0, V13.0.88"
        /*0030*/ 	.string	"Build cuda_13.0.r13.0/compiler.36424714_0"
        /*0030*/ 	.string	"-arch sm_100 -m 64 "



//--------------------- .note.nv.cuinfo           --------------------------
	.section	.note.nv.cuinfo,"",@"SHT_NOTE"
	.sectionflags	@"SHF_NOTE_NV_CUINFO"
        /*0018*/ 	.short	0x0002
        /*001a*/ 	.short	0x0064
        /*001c*/ 	.short	0x0082
	.zero		2


//--------------------- .nv.info                  --------------------------
	.section	.nv.info,"",@"SHT_CUDA_INFO"
	.align	4


	//----- nvinfo : EIATTR_REGCOUNT
	.align		4
        /*0000*/ 	.byte	0x04, 0x2f
        /*0002*/ 	.short	(.L_1 - .L_0)
	.align		4
.L_0:
        /*0004*/ 	.word	index@(_Z6kernelyii)
        /*0008*/ 	.word	0x0000000a


	//----- nvinfo : EIATTR_FRAME_SIZE
	.align		4
.L_1:
        /*000c*/ 	.byte	0x04, 0x11
        /*000e*/ 	.short	(.L_3 - .L_2)
	.align		4
.L_2:
        /*0010*/ 	.word	index@(_Z6kernelyii)
        /*0014*/ 	.word	0x00000000


	//----- nvinfo : EIATTR_MIN_STACK_SIZE
	.align		4
.L_3:
        /*0018*/ 	.byte	0x04, 0x12
        /*001a*/ 	.short	(.L_5 - .L_4)
	.align		4
.L_4:
        /*001c*/ 	.word	index@(_Z6kernelyii)
        /*0020*/ 	.word	0x00000000
.L_5:


//--------------------- .nv.compat                --------------------------
	.section	.nv.compat,"",@"SHT_CUDA_COMPAT_INFO"
	.align	4
        /*0000*/ 	.byte	0x02, 0x09, 0x00, 0x00, 0x02, 0x02, 0x02, 0x00, 0x02, 0x05, 0x05, 0x00, 0x03, 0x07, 0x01, 0x01
        /*0010*/ 	.byte	0x02, 0x03, 0x00, 0x00, 0x02, 0x06, 0x01, 0x00, 0x04, 0x0b, 0x08, 0x00, 0x09, 0x00, 0x00, 0x00
        /*0020*/ 	.byte	0x00, 0x00, 0x00, 0x00


//--------------------- .nv.info._Z6kernelyii     --------------------------
	.section	.nv.info._Z6kernelyii,"",@"SHT_CUDA_INFO"
	.sectionflags	@""
	.align	4


	//----- nvinfo : EIATTR_CUDA_API_VERSION
	.align		4
        /*0000*/ 	.byte	0x04, 0x37
        /*0002*/ 	.short	(.L_7 - .L_6)
.L_6:
        /*0004*/ 	.word	0x00000082


	//----- nvinfo : EIATTR_KPARAM_INFO
	.align		4
.L_7:
        /*0008*/ 	.byte	0x04, 0x17
        /*000a*/ 	.short	(.L_9 - .L_8)
.L_8:
        /*000c*/ 	.word	0x00000000
        /*0010*/ 	.short	0x0002
        /*0012*/ 	.short	0x000c
        /*0014*/ 	.byte	0x00, 0xf0, 0x11, 0x00


	//----- nvinfo : EIATTR_KPARAM_INFO
	.align		4
.L_9:
        /*0018*/ 	.byte	0x04, 0x17
        /*001a*/ 	.short	(.L_11 - .L_10)
.L_10:
        /*001c*/ 	.word	0x00000000
        /*0020*/ 	.short	0x0001
        /*0022*/ 	.short	0x0008
        /*0024*/ 	.byte	0x00, 0xf0, 0x11, 0x00


	//----- nvinfo : EIATTR_KPARAM_INFO
	.align		4
.L_11:
        /*0028*/ 	.byte	0x04, 0x17
        /*002a*/ 	.short	(.L_13 - .L_12)
.L_12:
        /*002c*/ 	.word	0x00000000
        /*0030*/ 	.short	0x0000
        /*0032*/ 	.short	0x0000
        /*0034*/ 	.byte	0x00, 0xf0, 0x21, 0x00


	//----- nvinfo : EIATTR_SPARSE_MMA_MASK
	.align		4
.L_13:
        /*0038*/ 	.byte	0x03, 0x50
        /*003a*/ 	.short	0x0000


	//----- nvinfo : EIATTR_MAXREG_COUNT
	.align		4
        /*003c*/ 	.byte	0x03, 0x1b
        /*003e*/ 	.short	0x00ff


	//----- nvinfo : EIATTR_MERCURY_ISA_VERSION
	.align		4
        /*0040*/ 	.byte	0x03, 0x5f
        /*0042*/ 	.short	0x0101


	//----- nvinfo : EIATTR_VRC_CTA_INIT_COUNT
	.align		4
        /*0044*/ 	.byte	0x02, 0x4a
	.zero		1
	.zero		1


	//----- nvinfo : EIATTR_EXIT_INSTR_OFFSETS
	.align		4
        /*0048*/ 	.byte	0x04, 0x1c
        /*004a*/ 	.short	(.L_15 - .L_14)


	//   ....[0]....
.L_14:
        /*004c*/ 	.word	0x000000c0


	//   ....[1]....
        /*0050*/ 	.word	0x000001d0


	//----- nvinfo : EIATTR_CBANK_PARAM_SIZE
	.align		4
.L_15:
        /*0054*/ 	.byte	0x03, 0x19
        /*0056*/ 	.short	0x0010


	//----- nvinfo : EIATTR_PARAM_CBANK
	.align		4
        /*0058*/ 	.byte	0x04, 0x0a
        /*005a*/ 	.short	(.L_17 - .L_16)
	.align		4
.L_16:
        /*005c*/ 	.word	index@(.nv.constant0._Z6kernelyii)
        /*0060*/ 	.short	0x0380
        /*0062*/ 	.short	0x0010


	//----- nvinfo : EIATTR_SW_WAR
	.align		4
.L_17:
        /*0064*/ 	.byte	0x04, 0x36
        /*0066*/ 	.short	(.L_19 - .L_18)
.L_18:
        /*0068*/ 	.word	0x00000008
.L_19:


//--------------------- .nv.callgraph             --------------------------
	.section	.nv.callgraph,"",@"SHT_CUDA_CALLGRAPH"
	.align	4
	.sectionentsize	8
	.align		4
        /*0000*/ 	.word	0x00000000
	.align		4
        /*0004*/ 	.word	0xffffffff
	.align		4
        /*0008*/ 	.word	0x00000000
	.align		4
        /*000c*/ 	.word	0xfffffffe
	.align		4
        /*0010*/ 	.word	0x00000000
	.align		4
        /*0014*/ 	.word	0xfffffffd
	.align		4
        /*0018*/ 	.word	0x00000000
	.align		4
        /*001c*/ 	.word	0xfffffffc


//--------------------- .text._Z6kernelyii        --------------------------
	.section	.text._Z6kernelyii,"ax",@progbits
	.align	128
        .global         _Z6kernelyii
        .type           _Z6kernelyii,@function
        .size           _Z6kernelyii,(.L_x_1 - _Z6kernelyii)
        .other          _Z6kernelyii,@"STO_CUDA_ENTRY STV_DEFAULT"
_Z6kernelyii:
.text._Z6kernelyii:
[----:B------:R-:W-:Y:S01]  /*0000*/  LDC R1, c[0x0][0x37c] ;  /* 0x0000df00ff017b82 */ /* 0x000fe20000000800 */
[----:B------:R-:W0:Y:S07]  /*0010*/  S2R R0, SR_TID.Y ;  /* 0x0000000000007919 */ /* 0x000e2e0000002200 */
[----:B------:R-:W1:Y:S01]  /*0020*/  LDC R4, c[0x0][0x360] ;  /* 0x0000d800ff047b82 */ /* 0x000e620000000800 */
[----:B------:R-:W2:Y:S01]  /*0030*/  LDCU.64 UR6, c[0x0][0x388] ;  /* 0x00007100ff0677ac */ /* 0x000ea20008000a00 */
[----:B------:R-:W1:Y:S06]  /*0040*/  S2R R5, SR_TID.X ;  /* 0x0000000000057919 */ /* 0x000e6c0000002100 */
[----:B------:R-:W0:Y:S08]  /*0050*/  S2UR UR5, SR_CTAID.Y ;  /* 0x00000000000579c3 */ /* 0x000e300000002600 */
[----:B------:R-:W0:Y:S08]  /*0060*/  LDC R3, c[0x0][0x364] ;  /* 0x0000d900ff037b82 */ /* 0x000e300000000800 */
[----:B------:R-:W1:Y:S01]  /*0070*/  S2UR UR4, SR_CTAID.X ;  /* 0x00000000000479c3 */ /* 0x000e620000002500 */
[----:B0-----:R-:W-:-:S05]  /*0080*/  IMAD R3, R3, UR5, R0 ;  /* 0x0000000503037c24 */ /* 0x001fca000f8e0200 */
[----:B--2---:R-:W-:Y:S01]  /*0090*/  ISETP.GE.AND P0, PT, R3, UR7, PT ;  /* 0x0000000703007c0c */ /* 0x004fe2000bf06270 */
[----:B-1----:R-:W-:-:S05]  /*00a0*/  IMAD R5, R4, UR4, R5 ;  /* 0x0000000404057c24 */ /* 0x002fca000f8e0205 */
[----:B------:R-:W-:-:S13]  /*00b0*/  ISETP.GE.OR P0, PT, R5, UR6, P0 ;  /* 0x0000000605007c0c */ /* 0x000fda0008706670 */
[----:B------:R-:W-:Y:S05]  /*00c0*/  @P0 EXIT ;  /* 0x000000000000094d */ /* 0x000fea0003800000 */
[----:B------:R-:W-:Y:S01]  /*00d0*/  IMAD.MOV.U32 R4, RZ, RZ, RZ ;  /* 0x000000ffff047224 */ /* 0x000fe200078e00ff */
[----:B------:R-:W0:Y:S01]  /*00e0*/  LDCU UR4, c[0x0][0x380] ;  /* 0x00007000ff0477ac */ /* 0x000e220008000800 */
[----:B------:R-:W-:-:S04]  /*00f0*/  IMAD.HI.U32 R2, R3, -0x7f7f7f7f, RZ ;  /* 0x8080808103027827 */ /* 0x000fc800078e00ff */
[----:B------:R-:W-:Y:S01]  /*0100*/  IMAD.HI R0, R5, -0x7f7f7f7f, R4 ;  /* 0x8080808105007827 */ /* 0x000fe200078e0204 */
[----:B------:R-:W-:-:S04]  /*0110*/  SHF.R.U32.HI R2, RZ, 0x7, R2 ;  /* 0x00000007ff027819 */ /* 0x000fc80000011602 */
[----:B------:R-:W-:Y:S01]  /*0120*/  SHF.R.U32.HI R7, RZ, 0x1f, R0 ;  /* 0x0000001fff077819 */ /* 0x000fe20000011600 */
[----:B------:R-:W-:-:S03]  /*0130*/  IMAD R2, R2, -0xff, R3 ;  /* 0xffffff0102027824 */ /* 0x000fc600078e0203 */
[----:B------:R-:W-:Y:S01]  /*0140*/  LEA.HI R7, R0, R7, RZ, 0x19 ;  /* 0x0000000700077211 */ /* 0x000fe200078fc8ff */
[----:B------:R-:W-:-:S04]  /*0150*/  IMAD.MOV.U32 R0, RZ, RZ, 0xff ;  /* 0x000000ffff007424 */ /* 0x000fc800078e00ff */
[----:B------:R-:W-:-:S05]  /*0160*/  IMAD.IADD R7, R5, 0x1, R7 ;  /* 0x0000000105077824 */ /* 0x000fca00078e0207 */
[----:B------:R-:W-:-:S04]  /*0170*/  LOP3.LUT R7, R7, 0xff, RZ, 0xc0, !PT ;  /* 0x000000ff07077812 */ /* 0x000fc800078ec0ff */
[----:B------:R-:W-:-:S04]  /*0180*/  PRMT R2, R2, 0x7604, R7 ;  /* 0x0000760402027816 */ /* 0x000fc80000000007 */
[----:B------:R-:W-:Y:S01]  /*0190*/  PRMT R7, R7, 0x7054, R2 ;  /* 0x0000705407077816 */ /* 0x000fe20000000002 */
[----:B------:R-:W-:-:S03]  /*01a0*/  IMAD.SHL.U32 R2, R5, 0x4, RZ ;  /* 0x0000000405027824 */ /* 0x000fc600078e00ff */
[----:B------:R-:W-:-:S04]  /*01b0*/  PRMT R7, R0, 0x654, R7 ;  /* 0x0000065400077816 */ /* 0x000fc80000000007 */
[----:B0-----:R0:W-:Y:S02]  /*01c0*/  SUST.D.BA.2D.STRONG.SM.TRAP [R2], R7, UR4 ;  /* 0x70ff040702007f9d */ /* 0x0011e4000810a900 */
[----:B0-----:R-:W-:Y:S05]  /*01d0*/  EXIT ;  /* 0x000000000000794d */ /* 0x001fea0003800000 */
.L_x_0:
[----:B------:R-:W-:-:S00]  /*01e0*/  BRA `(.L_x_0) ;  /* 0xfffffffc00fc7947 */ /* 0x000fc0000383ffff */
[----:B------:R-:W-:-:S00]  /*01f0*/  NOP ;  /* 0x0000000000007918 */ /* 0x000fc00000000000 */
        /* <DEDUP_REMOVED lines=8> */
.L_x_1:


//--------------------- .nv.shared.reserved.0     --------------------------
	.section	.nv.shared.reserved.0,"aw",@nobits
	.weak		__nv_reservedSMEM_offset_0_alias
	.size		__nv_reservedSMEM_offset_0_alias, 0, 64
	.other		__nv_reservedSMEM_offset_0_alias,@"STO_CUDA_RESERVED_SHARED STV_DEFAULT"
__nv_reservedSMEM_offset_0_alias:
	.zero		0
	.zero		64


//--------------------- .nv.constant0._Z6kernelyii --------------------------
	.section	.nv.constant0._Z6kernelyii,"a",@progbits
	.sectionflags	@""
	.align	4
.nv.constant0._Z6kernelyii:
	.zero		912


//--------------------- SYMBOLS --------------------------

	.type		.nv.reservedSmem.offset0,@object
	.size		.nv.reservedSmem.offset0,0x4
